//
// Generated by NVIDIA NVVM Compiler
//
// Compiler Build ID: CL-36424714
// Cuda compilation tools, release 13.0, V13.0.88
// Based on NVVM 20.0.0
//

.version 9.0
.target sm_100
.address_size 64

	// .globl	_Z16LogSumExp_KernelPKfPfii
.extern .shared .align 16 .b8 shared_data[];

.visible .entry _Z16LogSumExp_KernelPKfPfii(
	.param .u64 .ptr .align 1 _Z16LogSumExp_KernelPKfPfii_param_0,
	.param .u64 .ptr .align 1 _Z16LogSumExp_KernelPKfPfii_param_1,
	.param .u32 _Z16LogSumExp_KernelPKfPfii_param_2,
	.param .u32 _Z16LogSumExp_KernelPKfPfii_param_3
)
{
	.reg .pred 	%p<15>;
	.reg .b32 	%r<32>;
	.reg .b32 	%f<59>;
	.reg .b64 	%rd<13>;

	ld.param.u64 	%rd3, [_Z16LogSumExp_KernelPKfPfii_param_0];
	ld.param.u64 	%rd2, [_Z16LogSumExp_KernelPKfPfii_param_1];
	ld.param.u32 	%r14, [_Z16LogSumExp_KernelPKfPfii_param_3];
	cvta.to.global.u64 	%rd4, %rd3;
	mov.u32 	%r1, %ctaid.x;
	mov.u32 	%r2, %tid.x;
	mul.lo.s32 	%r15, %r14, %r1;
	mul.wide.s32 	%rd5, %r15, 4;
	add.s64 	%rd1, %rd4, %rd5;
	setp.ge.s32 	%p1, %r2, %r14;
	mov.f32 	%f56, 0fFF800000;
	@%p1 bra 	$L__BB0_3;
	mov.f32 	%f56, 0fFF800000;
	mov.u32 	%r3, %ntid.x;
	mov.u32 	%r28, %r2;
$L__BB0_2:
	mul.wide.s32 	%rd6, %r28, 4;
	add.s64 	%rd7, %rd1, %rd6;
	ld.global.nc.f32 	%f10, [%rd7];
	max.f32 	%f56, %f56, %f10;
	add.s32 	%r28, %r28, %r3;
	setp.lt.s32 	%p2, %r28, %r14;
	@%p2 bra 	$L__BB0_2;
$L__BB0_3:
	shl.b32 	%r16, %r2, 2;
	mov.u32 	%r17, shared_data;
	add.s32 	%r6, %r17, %r16;
	st.shared.f32 	[%r6], %f56;
	bar.sync 	0;
	mov.u32 	%r31, %ntid.x;
	setp.lt.u32 	%p3, %r31, 2;
	@%p3 bra 	$L__BB0_8;
	mov.u32 	%r29, %r31;
$L__BB0_5:
	shr.u32 	%r9, %r29, 1;
	setp.ge.u32 	%p4, %r2, %r9;
	@%p4 bra 	$L__BB0_7;
	ld.shared.f32 	%f11, [%r6];
	shl.b32 	%r18, %r9, 2;
	add.s32 	%r19, %r6, %r18;
	ld.shared.f32 	%f12, [%r19];
	max.f32 	%f13, %f11, %f12;
	st.shared.f32 	[%r6], %f13;
$L__BB0_7:
	bar.sync 	0;
	setp.gt.u32 	%p5, %r29, 3;
	mov.u32 	%r29, %r9;
	@%p5 bra 	$L__BB0_5;
$L__BB0_8:
	setp.ge.s32 	%p6, %r2, %r14;
	mov.f32 	%f58, 0f00000000;
	ld.shared.f32 	%f4, [shared_data];
	@%p6 bra 	$L__BB0_11;
	mov.f32 	%f58, 0f00000000;
	mov.u32 	%r30, %r2;
$L__BB0_10:
	mul.wide.s32 	%rd8, %r30, 4;
	add.s64 	%rd9, %rd1, %rd8;
	ld.global.nc.f32 	%f16, [%rd9];
	sub.f32 	%f17, %f16, %f4;
	fma.rn.f32 	%f18, %f17, 0f3BBB989D, 0f3F000000;
	cvt.sat.f32.f32 	%f19, %f18;
	mov.f32 	%f20, 0f4B400001;
	mov.f32 	%f21, 0f437C0000;
	fma.rm.f32 	%f22, %f19, %f21, %f20;
	add.f32 	%f23, %f22, 0fCB40007F;
	neg.f32 	%f24, %f23;
	fma.rn.f32 	%f25, %f17, 0f3FB8AA3B, %f24;
	fma.rn.f32 	%f26, %f17, 0f32A57060, %f25;
	mov.b32 	%r20, %f22;
	shl.b32 	%r21, %r20, 23;
	mov.b32 	%f27, %r21;
	ex2.approx.ftz.f32 	%f28, %f26;
	fma.rn.f32 	%f58, %f28, %f27, %f58;
	add.s32 	%r30, %r30, %r31;
	setp.lt.s32 	%p7, %r30, %r14;
	@%p7 bra 	$L__BB0_10;
$L__BB0_11:
	setp.lt.u32 	%p8, %r31, 2;
	st.shared.f32 	[%r6], %f58;
	bar.sync 	0;
	@%p8 bra 	$L__BB0_15;
$L__BB0_12:
	shr.u32 	%r13, %r31, 1;
	setp.ge.u32 	%p9, %r2, %r13;
	@%p9 bra 	$L__BB0_14;
	shl.b32 	%r22, %r13, 2;
	add.s32 	%r23, %r6, %r22;
	ld.shared.f32 	%f29, [%r23];
	ld.shared.f32 	%f30, [%r6];
	add.f32 	%f31, %f29, %f30;
	st.shared.f32 	[%r6], %f31;
$L__BB0_14:
	bar.sync 	0;
	setp.gt.u32 	%p10, %r31, 3;
	mov.u32 	%r31, %r13;
	@%p10 bra 	$L__BB0_12;
$L__BB0_15:
	setp.ne.s32 	%p11, %r2, 0;
	@%p11 bra 	$L__BB0_17;
	ld.shared.f32 	%f32, [shared_data];
	setp.lt.f32 	%p12, %f32, 0f00800000;
	mul.f32 	%f33, %f32, 0f4B000000;
	selp.f32 	%f34, %f33, %f32, %p12;
	selp.f32 	%f35, 0fC1B80000, 0f00000000, %p12;
	mov.b32 	%r24, %f34;
	add.s32 	%r25, %r24, -1059760811;
	and.b32  	%r26, %r25, -8388608;
	sub.s32 	%r27, %r24, %r26;
	mov.b32 	%f36, %r27;
	cvt.rn.f32.s32 	%f37, %r26;
	fma.rn.f32 	%f38, %f37, 0f34000000, %f35;
	add.f32 	%f39, %f36, 0fBF800000;
	fma.rn.f32 	%f40, %f39, 0fBE055027, 0f3E1039F6;
	fma.rn.f32 	%f41, %f40, %f39, 0fBDF8CDCC;
	fma.rn.f32 	%f42, %f41, %f39, 0f3E0F2955;
	fma.rn.f32 	%f43, %f42, %f39, 0fBE2AD8B9;
	fma.rn.f32 	%f44, %f43, %f39, 0f3E4CED0B;
	fma.rn.f32 	%f45, %f44, %f39, 0fBE7FFF22;
	fma.rn.f32 	%f46, %f45, %f39, 0f3EAAAA78;
	fma.rn.f32 	%f47, %f46, %f39, 0fBF000000;
	mul.f32 	%f48, %f39, %f47;
	fma.rn.f32 	%f49, %f48, %f39, %f39;
	fma.rn.f32 	%f50, %f38, 0f3F317218, %f49;
	setp.gt.u32 	%p13, %r24, 2139095039;
	fma.rn.f32 	%f51, %f34, 0f7F800000, 0f7F800000;
	selp.f32 	%f52, %f51, %f50, %p13;
	setp.eq.f32 	%p14, %f34, 0f00000000;
	selp.f32 	%f53, 0fFF800000, %f52, %p14;
	add.f32 	%f54, %f4, %f53;
	cvta.to.global.u64 	%rd10, %rd2;
	mul.wide.u32 	%rd11, %r1, 4;
	add.s64 	%rd12, %rd10, %rd11;
	st.global.f32 	[%rd12], %f54;
$L__BB0_17:
	ret;

}


// ===== COMPILED SASS (sm_100) =====

	.target	sm_100

	.elftype	@"ET_EXEC"


//--------------------- .note.nv.tkinfo           --------------------------
	.section	.note.nv.tkinfo,"",@"SHT_NOTE"
	.sectionflags	@"SHF_NOTE_NV_TKINFO"
	.tkinfo
        /*0018*/ 	.word	0x00000002
        /*0030*/ 	.string	""
        /*0030*/ 	.string	"ptxas"
        /*0030*/ 	.string	"Cuda compilation tools, release 13.0, V13.0.88"
        /*0030*/ 	.string	"Build cuda_13.0.r13.0/compiler.36424714_0"
        /*0030*/ 	.string	"-arch sm_100 -m 64 "



//--------------------- .note.nv.cuinfo           --------------------------
	.section	.note.nv.cuinfo,"",@"SHT_NOTE"
	.sectionflags	@"SHF_NOTE_NV_CUINFO"
        /*0018*/ 	.short	0x0002
        /*001a*/ 	.short	0x0064
        /*001c*/ 	.short	0x0082
	.zero		2


//--------------------- .nv.info                  --------------------------
	.section	.nv.info,"",@"SHT_CUDA_INFO"
	.align	4


	//----- nvinfo : EIATTR_REGCOUNT
	.align		4
        /*0000*/ 	.byte	0x04, 0x2f
        /*0002*/ 	.short	(.L_1 - .L_0)
	.align		4
.L_0:
        /*0004*/ 	.word	index@(_Z16LogSumExp_KernelPKfPfii)
        /*0008*/ 	.word	0x00000012


	//----- nvinfo : EIATTR_FRAME_SIZE
	.align		4
.L_1:
        /*000c*/ 	.byte	0x04, 0x11
        /*000e*/ 	.short	(.L_3 - .L_2)
	.align		4
.L_2:
        /*0010*/ 	.word	index@(_Z16LogSumExp_KernelPKfPfii)
        /*0014*/ 	.word	0x00000000


	//----- nvinfo : EIATTR_MIN_STACK_SIZE
	.align		4
.L_3:
        /*0018*/ 	.byte	0x04, 0x12
        /*001a*/ 	.short	(.L_5 - .L_4)
	.align		4
.L_4:
        /*001c*/ 	.word	index@(_Z16LogSumExp_KernelPKfPfii)
        /*0020*/ 	.word	0x00000000
.L_5:


//--------------------- .nv.compat                --------------------------
	.section	.nv.compat,"",@"SHT_CUDA_COMPAT_INFO"
	.align	4
        /*0000*/ 	.byte	0x02, 0x09, 0x00, 0x00, 0x02, 0x02, 0x01, 0x00, 0x02, 0x05, 0x05, 0x00, 0x03, 0x07, 0x01, 0x01
        /*0010*/ 	.byte	0x02, 0x03, 0x00, 0x00, 0x02, 0x06, 0x01, 0x00, 0x04, 0x0b, 0x08, 0x00, 0x01, 0x00, 0x00, 0x00
        /*0020*/ 	.byte	0x00, 0x00, 0x00, 0x00


//--------------------- .nv.info._Z16LogSumExp_KernelPKfPfii --------------------------
	.section	.nv.info._Z16LogSumExp_KernelPKfPfii,"",@"SHT_CUDA_INFO"
	.sectionflags	@""
	.align	4


	//----- nvinfo : EIATTR_CUDA_API_VERSION
	.align		4
        /*0000*/ 	.byte	0x04, 0x37
        /*0002*/ 	.short	(.L_7 - .L_6)
.L_6:
        /*0004*/ 	.word	0x00000082


	//----- nvinfo : EIATTR_KPARAM_INFO
	.align		4
.L_7:
        /*0008*/ 	.byte	0x04, 0x17
        /*000a*/ 	.short	(.L_9 - .L_8)
.L_8:
        /*000c*/ 	.word	0x00000000
        /*0010*/ 	.short	0x0003
        /*0012*/ 	.short	0x0014
        /*0014*/ 	.byte	0x00, 0xf0, 0x11, 0x00


	//----- nvinfo : EIATTR_KPARAM_INFO
	.align		4
.L_9:
        /*0018*/ 	.byte	0x04, 0x17
        /*001a*/ 	.short	(.L_11 - .L_10)
.L_10:
        /*001c*/ 	.word	0x00000000
        /*0020*/ 	.short	0x0002
        /*0022*/ 	.short	0x0010
        /*0024*/ 	.byte	0x00, 0xf0, 0x11, 0x00


	//----- nvinfo : EIATTR_KPARAM_INFO
	.align		4
.L_11:
        /*0028*/ 	.byte	0x04, 0x17
        /*002a*/ 	.short	(.L_13 - .L_12)
.L_12:
        /*002c*/ 	.word	0x00000000
        /*0030*/ 	.short	0x0001
        /*0032*/ 	.short	0x0008
        /*0034*/ 	.byte	0x00, 0xf5, 0x21, 0x00


	//----- nvinfo : EIATTR_KPARAM_INFO
	.align		4
.L_13:
        /*0038*/ 	.byte	0x04, 0x17
        /*003a*/ 	.short	(.L_15 - .L_14)
.L_14:
        /*003c*/ 	.word	0x00000000
        /*0040*/ 	.short	0x0000
        /*0042*/ 	.short	0x0000
        /*0044*/ 	.byte	0x00, 0xf5, 0x21, 0x00


	//----- nvinfo : EIATTR_SPARSE_MMA_MASK
	.align		4
.L_15:
        /*0048*/ 	.byte	0x03, 0x50
        /*004a*/ 	.short	0x0000


	//----- nvinfo : EIATTR_MAXREG_COUNT
	.align		4
        /*004c*/ 	.byte	0x03, 0x1b
        /*004e*/ 	.short	0x00ff


	//----- nvinfo : EIATTR_NUM_BARRIERS
	.align		4
        /*0050*/ 	.byte	0x02, 0x4c
        /*0052*/ 	.byte	0x01
	.zero		1


	//----- nvinfo : EIATTR_MERCURY_ISA_VERSION
	.align		4
        /*0054*/ 	.byte	0x03, 0x5f
        /*0056*/ 	.short	0x0101


	//----- nvinfo : EIATTR_VRC_CTA_INIT_COUNT
	.align		4
        /*0058*/ 	.byte	0x02, 0x4a
	.zero		1
	.zero		1


	//----- nvinfo : EIATTR_EXIT_INSTR_OFFSETS
	.align		4
        /*005c*/ 	.byte	0x04, 0x1c
        /*005e*/ 	.short	(.L_17 - .L_16)


	//   ....[0]....
.L_16:
        /*0060*/ 	.word	0x00000580


	//   ....[1]....
        /*0064*/ 	.word	0x000007b0


	//----- nvinfo : EIATTR_CRS_STACK_SIZE
	.align		4
.L_17:
        /*0068*/ 	.byte	0x04, 0x1e
        /*006a*/ 	.short	(.L_19 - .L_18)
.L_18:
        /*006c*/ 	.word	0x00000000


	//----- nvinfo : EIATTR_CBANK_PARAM_SIZE
	.align		4
.L_19:
        /*0070*/ 	.byte	0x03, 0x19
        /*0072*/ 	.short	0x0018


	//----- nvinfo : EIATTR_PARAM_CBANK
	.align		4
        /*0074*/ 	.byte	0x04, 0x0a
        /*0076*/ 	.short	(.L_21 - .L_20)
	.align		4
.L_20:
        /*0078*/ 	.word	index@(.nv.constant0._Z16LogSumExp_KernelPKfPfii)
        /*007c*/ 	.short	0x0380
        /*007e*/ 	.short	0x0018


	//----- nvinfo : EIATTR_SW_WAR
	.align		4
.L_21:
        /*0080*/ 	.byte	0x04, 0x36
        /*0082*/ 	.short	(.L_23 - .L_22)
.L_22:
        /*0084*/ 	.word	0x00000008
.L_23:


//--------------------- .nv.callgraph             --------------------------
	.section	.nv.callgraph,"",@"SHT_CUDA_CALLGRAPH"
	.align	4
	.sectionentsize	8
	.align		4
        /*0000*/ 	.word	0x00000000
	.align		4
        /*0004*/ 	.word	0xffffffff
	.align		4
        /*0008*/ 	.word	0x00000000
	.align		4
        /*000c*/ 	.word	0xfffffffe
	.align		4
        /*0010*/ 	.word	0x00000000
	.align		4
        /*0014*/ 	.word	0xfffffffd
	.align		4
        /*0018*/ 	.word	0x00000000
	.align		4
        /*001c*/ 	.word	0xfffffffc


//--------------------- .text._Z16LogSumExp_KernelPKfPfii --------------------------
	.section	.text._Z16LogSumExp_KernelPKfPfii,"ax",@progbits
	.align	128
        .global         _Z16LogSumExp_KernelPKfPfii
        .type           _Z16LogSumExp_KernelPKfPfii,@function
        .size           _Z16LogSumExp_KernelPKfPfii,(.L_x_11 - _Z16LogSumExp_KernelPKfPfii)
        .other          _Z16LogSumExp_KernelPKfPfii,@"STO_CUDA_ENTRY STV_DEFAULT"
_Z16LogSumExp_KernelPKfPfii:
.text._Z16LogSumExp_KernelPKfPfii:
[----:B------:R-:W-:Y:S01]  /*0000*/  LDC R1, c[0x0][0x37c] ;  /* 0x0000df00ff017b82 */ /* 0x000fe20000000800 */
[----:B------:R-:W0:Y:S01]  /*0010*/  S2R R4, SR_TID.X ;  /* 0x0000000000047919 */ /* 0x000e220000002100 */
[----:B------:R-:W0:Y:S06]  /*0020*/  LDCU UR4, c[0x0][0x394] ;  /* 0x00007280ff0477ac */ /* 0x000e2c0008000800 */
[----:B------:R-:W1:Y:S01]  /*0030*/  LDC.64 R2, c[0x0][0x380] ;  /* 0x0000e000ff027b82 */ /* 0x000e620000000a00 */
[----:B------:R-:W-:Y:S01]  /*0040*/  BSSY.RECONVERGENT B0, `(.L_x_0) ;  /* 0x0000011000007945 */ /* 0x000fe20003800200 */
[----:B------:R-:W2:Y:S01]  /*0050*/  S2R R0, SR_CTAID.X ;  /* 0x0000000000007919 */ /* 0x000ea20000002500 */
[----:B------:R-:W3:Y:S01]  /*0060*/  LDCU.64 UR6, c[0x0][0x358] ;  /* 0x00006b00ff0677ac */ /* 0x000ee20008000a00 */
[----:B------:R-:W-:-:S02]  /*0070*/  MOV R8, 0xff800000 ;  /* 0xff80000000087802 */ /* 0x000fc40000000f00 */
[----:B0-----:R-:W-:Y:S01]  /*0080*/  ISETP.GE.AND P0, PT, R4, UR4, PT ;  /* 0x0000000404007c0c */ /* 0x001fe2000bf06270 */
[----:B--2---:R-:W-:-:S04]  /*0090*/  IMAD R5, R0, UR4, RZ ;  /* 0x0000000400057c24 */ /* 0x004fc8000f8e02ff */
[----:B-1----:R-:W-:-:S08]  /*00a0*/  IMAD.WIDE R2, R5, 0x4, R2 ;  /* 0x0000000405027825 */ /* 0x002fd000078e0202 */
[----:B---3--:R-:W-:Y:S05]  /*00b0*/  @P0 BRA `(.L_x_1) ;  /* 0x0000000000240947 */ /* 0x008fea0003800000 */
[----:B------:R-:W0:Y:S01]  /*00c0*/  LDC R10, c[0x0][0x360] ;  /* 0x0000d800ff0a7b82 */ /* 0x000e220000000800 */
[----:B------:R-:W-:Y:S01]  /*00d0*/  MOV R8, 0xff800000 ;  /* 0xff80000000087802 */ /* 0x000fe20000000f00 */
[----:B------:R-:W-:-:S07]  /*00e0*/  IMAD.MOV.U32 R5, RZ, RZ, R4 ;  /* 0x000000ffff057224 */ /* 0x000fce00078e0004 */
.L_x_2:
[----:B------:R-:W-:-:S06]  /*00f0*/  IMAD.WIDE R6, R5, 0x4, R2 ;  /* 0x0000000405067825 */ /* 0x000fcc00078e0202 */
[----:B------:R-:W2:Y:S01]  /*0100*/  LDG.E.CONSTANT R7, desc[UR6][R6.64] ;  /* 0x0000000606077981 */ /* 0x000ea2000c1e9900 */
[----:B0-----:R-:W-:-:S04]  /*0110*/  IADD3 R5, PT, PT, R10, R5, RZ ;  /* 0x000000050a057210 */ /* 0x001fc80007ffe0ff */
[----:B------:R-:W-:Y:S02]  /*0120*/  ISETP.GE.AND P0, PT, R5, UR4, PT ;  /* 0x0000000405007c0c */ /* 0x000fe4000bf06270 */
[----:B--2---:R-:W-:-:S11]  /*0130*/  FMNMX R8, R7, R8, !PT ;  /* 0x0000000807087209 */ /* 0x004fd60007800000 */
[----:B------:R-:W-:Y:S05]  /*0140*/  @!P0 BRA `(.L_x_2) ;  /* 0xfffffffc00e88947 */ /* 0x000fea000383ffff */
.L_x_1:
[----:B------:R-:W-:Y:S05]  /*0150*/  BSYNC.RECONVERGENT B0 ;  /* 0x0000000000007941 */ /* 0x000fea0003800200 */
.L_x_0:
[----:B------:R-:W0:Y:S01]  /*0160*/  S2UR UR5, SR_CgaCtaId ;  /* 0x00000000000579c3 */ /* 0x000e220000008800 */
[----:B------:R-:W-:Y:S01]  /*0170*/  UMOV UR4, 0x400 ;  /* 0x0000040000047882 */ /* 0x000fe20000000000 */
[----:B------:R-:W1:Y:S02]  /*0180*/  LDCU UR8, c[0x0][0x360] ;  /* 0x00006c00ff0877ac */ /* 0x000e640008000800 */
[----:B-1----:R-:W-:Y:S02]  /*0190*/  UISETP.GE.U32.AND UP0, UPT, UR8, 0x2, UPT ;  /* 0x000000020800788c */ /* 0x002fe4000bf06070 */
[----:B------:R-:W-:Y:S01]  /*01a0*/  IMAD.U32 R6, RZ, RZ, UR8 ;  /* 0x00000008ff067e24 */ /* 0x000fe2000f8e00ff */
[----:B0-----:R-:W-:-:S06]  /*01b0*/  ULEA UR4, UR5, UR4, 0x18 ;  /* 0x0000000405047291 */ /* 0x001fcc000f8ec0ff */
[----:B------:R-:W-:-:S05]  /*01c0*/  LEA R5, R4, UR4, 0x2 ;  /* 0x0000000404057c11 */ /* 0x000fca000f8e10ff */
[----:B------:R0:W-:Y:S01]  /*01d0*/  STS [R5], R8 ;  /* 0x0000000805007388 */ /* 0x0001e20000000800 */
[----:B------:R-:W-:Y:S06]  /*01e0*/  BAR.SYNC.DEFER_BLOCKING 0x0 ;  /* 0x0000000000007b1d */ /* 0x000fec0000010000 */
[----:B------:R-:W-:Y:S05]  /*01f0*/  BRA.U !UP0, `(.L_x_3) ;  /* 0x0000000108307547 */ /* 0x000fea000b800000 */
[----:B------:R-:W-:-:S07]  /*0200*/  MOV R7, R6 ;  /* 0x0000000600077202 */ /* 0x000fce0000000f00 */
.L_x_4:
[----:B------:R-:W-:-:S04]  /*0210*/  SHF.R.U32.HI R10, RZ, 0x1, R7 ;  /* 0x00000001ff0a7819 */ /* 0x000fc80000011607 */
[----:B------:R-:W-:-:S13]  /*0220*/  ISETP.GE.U32.AND P0, PT, R4, R10, PT ;  /* 0x0000000a0400720c */ /* 0x000fda0003f06070 */
[----:B------:R-:W-:Y:S01]  /*0230*/  @!P0 IMAD R9, R10, 0x4, R5 ;  /* 0x000000040a098824 */ /* 0x000fe200078e0205 */
[----:B0-----:R-:W-:Y:S05]  /*0240*/  @!P0 LDS R8, [R5] ;  /* 0x0000000005088984 */ /* 0x001fea0000000800 */
[----:B------:R-:W0:Y:S02]  /*0250*/  @!P0 LDS R9, [R9] ;  /* 0x0000000009098984 */ /* 0x000e240000000800 */
[----:B0-----:R-:W-:-:S05]  /*0260*/  @!P0 FMNMX R8, R8, R9, !PT ;  /* 0x0000000908088209 */ /* 0x001fca0007800000 */
[----:B------:R1:W-:Y:S01]  /*0270*/  @!P0 STS [R5], R8 ;  /* 0x0000000805008388 */ /* 0x0003e20000000800 */
[----:B------:R-:W-:Y:S01]  /*0280*/  BAR.SYNC.DEFER_BLOCKING 0x0 ;  /* 0x0000000000007b1d */ /* 0x000fe20000010000 */
[----:B------:R-:W-:Y:S02]  /*0290*/  ISETP.GT.U32.AND P0, PT, R7, 0x3, PT ;  /* 0x000000030700780c */ /* 0x000fe40003f04070 */
[----:B------:R-:W-:-:S11]  /*02a0*/  MOV R7, R10 ;  /* 0x0000000a00077202 */ /* 0x000fd60000000f00 */
[----:B-1----:R-:W-:Y:S05]  /*02b0*/  @P0 BRA `(.L_x_4) ;  /* 0xfffffffc00d40947 */ /* 0x002fea000383ffff */
.L_x_3:
[----:B------:R-:W1:Y:S01]  /*02c0*/  S2UR UR5, SR_CgaCtaId ;  /* 0x00000000000579c3 */ /* 0x000e620000008800 */
[----:B------:R-:W2:Y:S01]  /*02d0*/  LDCU UR8, c[0x0][0x394] ;  /* 0x00007280ff0877ac */ /* 0x000ea20008000800 */
[----:B------:R-:W-:Y:S01]  /*02e0*/  BSSY.RECONVERGENT B0, `(.L_x_5) ;  /* 0x000001b000007945 */ /* 0x000fe20003800200 */
[----:B------:R-:W-:Y:S01]  /*02f0*/  HFMA2 R10, -RZ, RZ, 0, 0 ;  /* 0x00000000ff0a7431 */ /* 0x000fe200000001ff */
[----:B------:R-:W-:Y:S01]  /*0300*/  ISETP.NE.AND P0, PT, R4, RZ, PT ;  /* 0x000000ff0400720c */ /* 0x000fe20003f05270 */
[----:B------:R-:W-:Y:S01]  /*0310*/  UMOV UR4, 0x400 ;  /* 0x0000040000047882 */ /* 0x000fe20000000000 */
[----:B------:R-:W-:Y:S02]  /*0320*/  ISETP.GE.U32.AND P1, PT, R6, 0x2, PT ;  /* 0x000000020600780c */ /* 0x000fe40003f26070 */
[----:B--2---:R-:W-:Y:S01]  /*0330*/  ISETP.GE.AND P2, PT, R4, UR8, PT ;  /* 0x0000000804007c0c */ /* 0x004fe2000bf46270 */
[----:B-1----:R-:W-:-:S09]  /*0340*/  ULEA UR4, UR5, UR4, 0x18 ;  /* 0x0000000405047291 */ /* 0x002fd2000f8ec0ff */
[----:B------:R-:W1:Y:S03]  /*0350*/  LDS R7, [UR4] ;  /* 0x00000004ff077984 */ /* 0x000e660008000800 */
[----:B------:R-:W-:Y:S05]  /*0360*/  @P2 BRA `(.L_x_6) ;  /* 0x0000000000482947 */ /* 0x000fea0003800000 */
[----:B------:R-:W-:Y:S01]  /*0370*/  IMAD.MOV.U32 R10, RZ, RZ, RZ ;  /* 0x000000ffff0a7224 */ /* 0x000fe200078e00ff */
[----:B------:R-:W-:-:S07]  /*0380*/  MOV R11, R4 ;  /* 0x00000004000b7202 */ /* 0x000fce0000000f00 */
.L_x_7:
[----:B0-----:R-:W-:-:S06]  /*0390*/  IMAD.WIDE R8, R11, 0x4, R2 ;  /* 0x000000040b087825 */ /* 0x001fcc00078e0202 */
[----:B------:R-:W1:Y:S01]  /*03a0*/  LDG.E.CONSTANT R8, desc[UR6][R8.64] ;  /* 0x0000000608087981 */ /* 0x000e62000c1e9900 */
[----:B------:R-:W-:Y:S01]  /*03b0*/  MOV R13, 0x3bbb989d ;  /* 0x3bbb989d000d7802 */ /* 0x000fe20000000f00 */
[----:B------:R-:W-:Y:S01]  /*03c0*/  IMAD.MOV.U32 R14, RZ, RZ, 0x437c0000 ;  /* 0x437c0000ff0e7424 */ /* 0x000fe200078e00ff */
[----:B------:R-:W-:-:S04]  /*03d0*/  IADD3 R11, PT, PT, R6, R11, RZ ;  /* 0x0000000b060b7210 */ /* 0x000fc80007ffe0ff */
[----:B------:R-:W-:Y:S01]  /*03e0*/  ISETP.GE.AND P2, PT, R11, UR8, PT ;  /* 0x000000080b007c0c */ /* 0x000fe2000bf46270 */
[----:B-1----:R-:W-:-:S04]  /*03f0*/  FADD R12, -R7, R8 ;  /* 0x00000008070c7221 */ /* 0x002fc80000000100 */
[----:B------:R-:W-:-:S04]  /*0400*/  FFMA.SAT R13, R12, R13, 0.5 ;  /* 0x3f0000000c0d7423 */ /* 0x000fc8000000200d */
[----:B------:R-:W-:-:S04]  /*0410*/  FFMA.RM R13, R13, R14, 12582913 ;  /* 0x4b4000010d0d7423 */ /* 0x000fc8000000400e */
[C---:B------:R-:W-:Y:S01]  /*0420*/  FADD R15, R13.reuse, -12583039 ;  /* 0xcb40007f0d0f7421 */ /* 0x040fe20000000000 */
[----:B------:R-:W-:-:S03]  /*0430*/  SHF.L.U32 R13, R13, 0x17, RZ ;  /* 0x000000170d0d7819 */ /* 0x000fc600000006ff */
[----:B------:R-:W-:-:S04]  /*0440*/  FFMA R15, R12, 1.4426950216293334961, -R15 ;  /* 0x3fb8aa3b0c0f7823 */ /* 0x000fc8000000080f */
[----:B------:R-:W-:-:S06]  /*0450*/  FFMA R15, R12, 1.925963033500011079e-08, R15 ;  /* 0x32a570600c0f7823 */ /* 0x000fcc000000000f */
[----:B------:R-:W0:Y:S02]  /*0460*/  MUFU.EX2 R15, R15 ;  /* 0x0000000f000f7308 */ /* 0x000e240000000800 */
[----:B0-----:R-:W-:Y:S01]  /*0470*/  FFMA R10, R13, R15, R10 ;  /* 0x0000000f0d0a7223 */ /* 0x001fe2000000000a */
[----:B------:R-:W-:Y:S06]  /*0480*/  @!P2 BRA `(.L_x_7) ;  /* 0xfffffffc00c0a947 */ /* 0x000fec000383ffff */
.L_x_6:
[----:B------:R-:W-:Y:S05]  /*0490*/  BSYNC.RECONVERGENT B0 ;  /* 0x0000000000007941 */ /* 0x000fea0003800200 */
.L_x_5:
[----:B------:R2:W-:Y:S01]  /*04a0*/  STS [R5], R10 ;  /* 0x0000000a05007388 */ /* 0x0005e20000000800 */
[----:B------:R-:W-:Y:S06]  /*04b0*/  BAR.SYNC.DEFER_BLOCKING 0x0 ;  /* 0x0000000000007b1d */ /* 0x000fec0000010000 */
[----:B------:R-:W-:Y:S05]  /*04c0*/  @!P1 BRA `(.L_x_8) ;  /* 0x00000000002c9947 */ /* 0x000fea0003800000 */
.L_x_9:
[----:B------:R-:W-:-:S04]  /*04d0*/  SHF.R.U32.HI R9, RZ, 0x1, R6 ;  /* 0x00000001ff097819 */ /* 0x000fc80000011606 */
[----:B------:R-:W-:-:S13]  /*04e0*/  ISETP.GE.U32.AND P1, PT, R4, R9, PT ;  /* 0x000000090400720c */ /* 0x000fda0003f26070 */
[----:B------:R-:W-:Y:S01]  /*04f0*/  @!P1 IMAD R2, R9, 0x4, R5 ;  /* 0x0000000409029824 */ /* 0x000fe200078e0205 */
[----:B------:R-:W-:Y:S05]  /*0500*/  @!P1 LDS R3, [R5] ;  /* 0x0000000005039984 */ /* 0x000fea0000000800 */
[----:B------:R-:W0:Y:S02]  /*0510*/  @!P1 LDS R2, [R2] ;  /* 0x0000000002029984 */ /* 0x000e240000000800 */
[----:B0-----:R-:W-:-:S05]  /*0520*/  @!P1 FADD R8, R2, R3 ;  /* 0x0000000302089221 */ /* 0x001fca0000000000 */
[----:B------:R3:W-:Y:S01]  /*0530*/  @!P1 STS [R5], R8 ;  /* 0x0000000805009388 */ /* 0x0007e20000000800 */
[----:B------:R-:W-:Y:S01]  /*0540*/  BAR.SYNC.DEFER_BLOCKING 0x0 ;  /* 0x0000000000007b1d */ /* 0x000fe20000010000 */
[----:B------:R-:W-:Y:S02]  /*0550*/  ISETP.GT.U32.AND P1, PT, R6, 0x3, PT ;  /* 0x000000030600780c */ /* 0x000fe40003f24070 */
[----:B------:R-:W-:-:S11]  /*0560*/  MOV R6, R9 ;  /* 0x0000000900067202 */ /* 0x000fd60000000f00 */
[----:B---3--:R-:W-:Y:S05]  /*0570*/  @P1 BRA `(.L_x_9) ;  /* 0xfffffffc00d41947 */ /* 0x008fea000383ffff */
.L_x_8:
[----:B------:R-:W-:Y:S05]  /*0580*/  @P0 EXIT ;  /* 0x000000000000094d */ /* 0x000fea0003800000 */
[----:B------:R-:W3:Y:S01]  /*0590*/  S2UR UR5, SR_CgaCtaId ;  /* 0x00000000000579c3 */ /* 0x000ee20000008800 */
[----:B------:R-:W-:Y:S01]  /*05a0*/  UMOV UR4, 0x400 ;  /* 0x0000040000047882 */ /* 0x000fe20000000000 */
[----:B------:R-:W-:Y:S01]  /*05b0*/  HFMA2 R3, -RZ, RZ, 1.5048828125, 33.21875 ;  /* 0x3e055027ff037431 */ /* 0x000fe200000001ff */
[----:B---3--:R-:W-:-:S09]  /*05c0*/  ULEA UR4, UR5, UR4, 0x18 ;  /* 0x0000000405047291 */ /* 0x008fd2000f8ec0ff */
[----:B------:R-:W3:Y:S02]  /*05d0*/  LDS R4, [UR4] ;  /* 0x00000004ff047984 */ /* 0x000ee40008000800 */
[----:B---3--:R-:W-:-:S13]  /*05e0*/  FSETP.GEU.AND P0, PT, R4, 1.175494350822287508e-38, PT ;  /* 0x008000000400780b */ /* 0x008fda0003f0e000 */
[----:B------:R-:W-:-:S05]  /*05f0*/  @!P0 FMUL R4, R4, 8388608 ;  /* 0x4b00000004048820 */ /* 0x000fca0000400000 */
[----:B------:R-:W-:-:S04]  /*0600*/  IADD3 R2, PT, PT, R4, -0x3f2aaaab, RZ ;  /* 0xc0d5555504027810 */ /* 0x000fc80007ffe0ff */
[----:B------:R-:W-:-:S04]  /*0610*/  LOP3.LUT R9, R2, 0xff800000, RZ, 0xc0, !PT ;  /* 0xff80000002097812 */ /* 0x000fc800078ec0ff */
[----:B------:R-:W-:Y:S01]  /*0620*/  I2FP.F32.S32 R6, R9 ;  /* 0x0000000900067245 */ /* 0x000fe20000201400 */
[----:B------:R-:W-:Y:S01]  /*0630*/  IMAD.IADD R2, R4, 0x1, -R9 ;  /* 0x0000000104027824 */ /* 0x000fe200078e0a09 */
[----:B------:R-:W-:-:S03]  /*0640*/  MOV R9, 0x7f800000 ;  /* 0x7f80000000097802 */ /* 0x000fc60000000f00 */
[----:B0-----:R-:W-:-:S04]  /*0650*/  FADD R8, R2, -1 ;  /* 0xbf80000002087421 */ /* 0x001fc80000000000 */
[----:B------:R-:W-:-:S04]  /*0660*/  FFMA R3, R8, -R3, 0.14084610342979431152 ;  /* 0x3e1039f608037423 */ /* 0x000fc80000000803 */
[----:B------:R-:W-:-:S04]  /*0670*/  FFMA R3, R8, R3, -0.12148627638816833496 ;  /* 0xbdf8cdcc08037423 */ /* 0x000fc80000000003 */
[----:B------:R-:W-:-:S04]  /*0680*/  FFMA R3, R8, R3, 0.13980610668659210205 ;  /* 0x3e0f295508037423 */ /* 0x000fc80000000003 */
[----:B------:R-:W-:-:S04]  /*0690*/  FFMA R3, R8, R3, -0.16684235632419586182 ;  /* 0xbe2ad8b908037423 */ /* 0x000fc80000000003 */
[----:B------:R-:W-:-:S04]  /*06a0*/  FFMA R3, R8, R3, 0.20012299716472625732 ;  /* 0x3e4ced0b08037423 */ /* 0x000fc80000000003 */
[----:B------:R-:W-:-:S04]  /*06b0*/  FFMA R3, R8, R3, -0.24999669194221496582 ;  /* 0xbe7fff2208037423 */ /* 0x000fc80000000003 */
[C---:B--2---:R-:W-:Y:S02]  /*06c0*/  FFMA R5, R8.reuse, R3, 0.33333182334899902344 ;  /* 0x3eaaaa7808057423 */ /* 0x044fe40000000003 */
[----:B------:R-:W0:Y:S02]  /*06d0*/  LDC.64 R2, c[0x0][0x388] ;  /* 0x0000e200ff027b82 */ /* 0x000e240000000a00 */
[----:B------:R-:W-:Y:S01]  /*06e0*/  FFMA R11, R8, R5, -0.5 ;  /* 0xbf000000080b7423 */ /* 0x000fe20000000005 */
[----:B------:R-:W-:Y:S02]  /*06f0*/  FSEL R5, RZ, -23, P0 ;  /* 0xc1b80000ff057808 */ /* 0x000fe40000000000 */
[----:B------:R-:W-:Y:S01]  /*0700*/  ISETP.GT.U32.AND P0, PT, R4, 0x7f7fffff, PT ;  /* 0x7f7fffff0400780c */ /* 0x000fe20003f04070 */
[----:B------:R-:W-:Y:S02]  /*0710*/  FMUL R11, R8, R11 ;  /* 0x0000000b080b7220 */ /* 0x000fe40000400000 */
[----:B------:R-:W-:-:S02]  /*0720*/  FFMA R5, R6, 1.1920928955078125e-07, R5 ;  /* 0x3400000006057823 */ /* 0x000fc40000000005 */
[----:B------:R-:W-:-:S04]  /*0730*/  FFMA R8, R8, R11, R8 ;  /* 0x0000000b08087223 */ /* 0x000fc80000000008 */
[----:B------:R-:W-:-:S04]  /*0740*/  FFMA R5, R5, 0.69314718246459960938, R8 ;  /* 0x3f31721805057823 */ /* 0x000fc80000000008 */
[C---:B------:R-:W-:Y:S01]  /*0750*/  @P0 FFMA R5, R4.reuse, R9, +INF ;  /* 0x7f80000004050423 */ /* 0x040fe20000000009 */
[----:B------:R-:W-:-:S04]  /*0760*/  FSETP.NEU.AND P0, PT, R4, RZ, PT ;  /* 0x000000ff0400720b */ /* 0x000fc80003f0d000 */
[----:B------:R-:W-:Y:S01]  /*0770*/  FSEL R4, R5, -INF , P0 ;  /* 0xff80000005047808 */ /* 0x000fe20000000000 */
[----:B0-----:R-:W-:-:S04]  /*0780*/  IMAD.WIDE.U32 R2, R0, 0x4, R2 ;  /* 0x0000000400027825 */ /* 0x001fc800078e0002 */
[----:B-1----:R-:W-:-:S05]  /*0790*/  FADD R7, R7, R4 ;  /* 0x0000000407077221 */ /* 0x002fca0000000000 */
[----:B------:R-:W-:Y:S01]  /*07a0*/  STG.E desc[UR6][R2.64], R7 ;  /* 0x0000000702007986 */ /* 0x000fe2000c101906 */
[----:B------:R-:W-:Y:S05]  /*07b0*/  EXIT ;  /* 0x000000000000794d */ /* 0x000fea0003800000 */
.L_x_10:
[----:B------:R-:W-:-:S00]  /*07c0*/  BRA `(.L_x_10) ;  /* 0xfffffffc00fc7947 */ /* 0x000fc0000383ffff */
[----:B------:R-:W-:-:S00]  /*07d0*/  NOP ;  /* 0x0000000000007918 */ /* 0x000fc00000000000 */
        /* <DEDUP_REMOVED lines=10> */
.L_x_11:


//--------------------- .nv.shared._Z16LogSumExp_KernelPKfPfii --------------------------
	.section	.nv.shared._Z16LogSumExp_KernelPKfPfii,"aw",@nobits
	.sectionflags	@""
	.align	16
	.zero		1024


//--------------------- .nv.shared.reserved.0     --------------------------
	.section	.nv.shared.reserved.0,"aw",@nobits
	.weak		__nv_reservedSMEM_offset_0_alias
	.size		__nv_reservedSMEM_offset_0_alias, 0, 64
	.other		__nv_reservedSMEM_offset_0_alias,@"STO_CUDA_RESERVED_SHARED STV_DEFAULT"
__nv_reservedSMEM_offset_0_alias:
	.zero		0
	.zero		64


//--------------------- .nv.constant0._Z16LogSumExp_KernelPKfPfii --------------------------
	.section	.nv.constant0._Z16LogSumExp_KernelPKfPfii,"a",@progbits
	.sectionflags	@""
	.align	4
.nv.constant0._Z16LogSumExp_KernelPKfPfii:
	.zero		920


//--------------------- SYMBOLS --------------------------

	.type		.nv.reservedSmem.offset0,@object
	.size		.nv.reservedSmem.offset0,0x4
	.type		.nv.reservedSmem.cap,@object
	.size		.nv.reservedSmem.cap,0x4
